//
// Generated by NVIDIA NVVM Compiler
//
// Compiler Build ID: CL-36424714
// Cuda compilation tools, release 13.0, V13.0.88
// Based on NVVM 20.0.0
//

.version 9.0
.target sm_100
.address_size 64

	// .globl	_Z9vectorAddPKfS0_Pfiii
// _ZZ9vectorAddPKfS0_PfiiiE1s has been demoted

.visible .entry _Z9vectorAddPKfS0_Pfiii(
	.param .u64 .ptr .align 1 _Z9vectorAddPKfS0_Pfiii_param_0,
	.param .u64 .ptr .align 1 _Z9vectorAddPKfS0_Pfiii_param_1,
	.param .u64 .ptr .align 1 _Z9vectorAddPKfS0_Pfiii_param_2,
	.param .u32 _Z9vectorAddPKfS0_Pfiii_param_3,
	.param .u32 _Z9vectorAddPKfS0_Pfiii_param_4,
	.param .u32 _Z9vectorAddPKfS0_Pfiii_param_5
)
{
	.reg .b32 	%r<21>;
	.reg .b32 	%f<25>;
	.reg .b64 	%rd<18>;
	// demoted variable
	.shared .align 4 .b8 _ZZ9vectorAddPKfS0_PfiiiE1s[512];
	ld.param.u64 	%rd1, [_Z9vectorAddPKfS0_Pfiii_param_0];
	ld.param.u64 	%rd2, [_Z9vectorAddPKfS0_Pfiii_param_1];
	ld.param.u64 	%rd3, [_Z9vectorAddPKfS0_Pfiii_param_2];
	ld.param.u32 	%r1, [_Z9vectorAddPKfS0_Pfiii_param_3];
	ld.param.u32 	%r2, [_Z9vectorAddPKfS0_Pfiii_param_4];
	cvta.to.global.u64 	%rd4, %rd3;
	cvta.to.global.u64 	%rd5, %rd2;
	cvta.to.global.u64 	%rd6, %rd1;
	mov.u32 	%r3, %ntid.x;
	mov.u32 	%r4, %ctaid.x;
	mov.u32 	%r5, %tid.x;
	mad.lo.s32 	%r6, %r3, %r4, %r5;
	shr.s32 	%r7, %r1, 31;
	shr.u32 	%r8, %r7, 30;
	add.s32 	%r9, %r1, %r8;
	shr.s32 	%r10, %r9, 2;
	add.s32 	%r11, %r10, %r6;
	rem.s32 	%r12, %r6, %r2;
	sub.s32 	%r13, %r6, %r12;
	add.s32 	%r14, %r13, %r6;
	rem.s32 	%r15, %r11, %r2;
	sub.s32 	%r16, %r11, %r15;
	add.s32 	%r17, %r16, %r11;
	mul.wide.s32 	%rd7, %r14, 4;
	add.s64 	%rd8, %rd6, %rd7;
	ld.global.f32 	%f1, [%rd8];
	shl.b32 	%r18, %r5, 4;
	mov.u32 	%r19, _ZZ9vectorAddPKfS0_PfiiiE1s;
	add.s32 	%r20, %r19, %r18;
	st.shared.f32 	[%r20], %f1;
	mul.wide.s32 	%rd9, %r2, 4;
	add.s64 	%rd10, %rd8, %rd9;
	ld.global.f32 	%f2, [%rd10];
	st.shared.f32 	[%r20+4], %f2;
	mul.wide.s32 	%rd11, %r17, 4;
	add.s64 	%rd12, %rd6, %rd11;
	ld.global.f32 	%f3, [%rd12];
	st.shared.f32 	[%r20+8], %f3;
	add.s64 	%rd13, %rd12, %rd9;
	ld.global.f32 	%f4, [%rd13];
	st.shared.f32 	[%r20+12], %f4;
	bar.sync 	0;
	ld.global.f32 	%f5, [%rd5];
	ld.shared.f32 	%f6, [%r20+8];
	ld.global.f32 	%f7, [%rd5+4];
	ld.shared.f32 	%f8, [%r20+12];
	mul.f32 	%f9, %f7, %f8;
	fma.rn.f32 	%f10, %f5, %f6, %f9;
	add.s64 	%rd14, %rd4, %rd11;
	st.global.f32 	[%rd14], %f10;
	ld.global.f32 	%f11, [%rd5+8];
	ld.global.f32 	%f12, [%rd5+12];
	mul.f32 	%f13, %f12, %f8;
	fma.rn.f32 	%f14, %f11, %f6, %f13;
	add.s64 	%rd15, %rd14, %rd9;
	st.global.f32 	[%rd15], %f14;
	ld.global.f32 	%f15, [%rd5];
	ld.shared.f32 	%f16, [%r20];
	ld.global.f32 	%f17, [%rd5+4];
	ld.shared.f32 	%f18, [%r20+4];
	mul.f32 	%f19, %f17, %f18;
	fma.rn.f32 	%f20, %f15, %f16, %f19;
	add.s64 	%rd16, %rd4, %rd7;
	st.global.f32 	[%rd16], %f20;
	ld.global.f32 	%f21, [%rd5+8];
	ld.global.f32 	%f22, [%rd5+12];
	mul.f32 	%f23, %f22, %f18;
	fma.rn.f32 	%f24, %f21, %f16, %f23;
	add.s64 	%rd17, %rd16, %rd9;
	st.global.f32 	[%rd17], %f24;
	ret;

}


// ===== COMPILED SASS (sm_100) =====

	.target	sm_100

	.elftype	@"ET_EXEC"


//--------------------- .note.nv.tkinfo           --------------------------
	.section	.note.nv.tkinfo,"",@"SHT_NOTE"
	.sectionflags	@"SHF_NOTE_NV_TKINFO"
	.tkinfo
        /*0018*/ 	.word	0x00000002
        /*0030*/ 	.string	""
        /*0030*/ 	.string	"ptxas"
        /*0030*/ 	.string	"Cuda compilation tools, release 13.0, V13.0.88"
        /*0030*/ 	.string	"Build cuda_13.0.r13.0/compiler.36424714_0"
        /*0030*/ 	.string	"-arch sm_100 -m 64 "



//--------------------- .note.nv.cuinfo           --------------------------
	.section	.note.nv.cuinfo,"",@"SHT_NOTE"
	.sectionflags	@"SHF_NOTE_NV_CUINFO"
        /*0018*/ 	.short	0x0002
        /*001a*/ 	.short	0x0064
        /*001c*/ 	.short	0x0082
	.zero		2


//--------------------- .nv.info                  --------------------------
	.section	.nv.info,"",@"SHT_CUDA_INFO"
	.align	4


	//----- nvinfo : EIATTR_REGCOUNT
	.align		4
        /*0000*/ 	.byte	0x04, 0x2f
        /*0002*/ 	.short	(.L_1 - .L_0)
	.align		4
.L_0:
        /*0004*/ 	.word	index@(_Z9vectorAddPKfS0_Pfiii)
        /*0008*/ 	.word	0x00000018


	//----- nvinfo : EIATTR_FRAME_SIZE
	.align		4
.L_1:
        /*000c*/ 	.byte	0x04, 0x11
        /*000e*/ 	.short	(.L_3 - .L_2)
	.align		4
.L_2:
        /*0010*/ 	.word	index@(_Z9vectorAddPKfS0_Pfiii)
        /*0014*/ 	.word	0x00000000


	//----- nvinfo : EIATTR_MIN_STACK_SIZE
	.align		4
.L_3:
        /*0018*/ 	.byte	0x04, 0x12
        /*001a*/ 	.short	(.L_5 - .L_4)
	.align		4
.L_4:
        /*001c*/ 	.word	index@(_Z9vectorAddPKfS0_Pfiii)
        /*0020*/ 	.word	0x00000000
.L_5:


//--------------------- .nv.compat                --------------------------
	.section	.nv.compat,"",@"SHT_CUDA_COMPAT_INFO"
	.align	4
        /*0000*/ 	.byte	0x02, 0x09, 0x00, 0x00, 0x02, 0x02, 0x01, 0x00, 0x02, 0x05, 0x05, 0x00, 0x03, 0x07, 0x01, 0x01
        /*0010*/ 	.byte	0x02, 0x03, 0x00, 0x00, 0x02, 0x06, 0x01, 0x00, 0x04, 0x0b, 0x08, 0x00, 0x09, 0x00, 0x00, 0x00
        /*0020*/ 	.byte	0x00, 0x00, 0x00, 0x00


//--------------------- .nv.info._Z9vectorAddPKfS0_Pfiii --------------------------
	.section	.nv.info._Z9vectorAddPKfS0_Pfiii,"",@"SHT_CUDA_INFO"
	.sectionflags	@""
	.align	4


	//----- nvinfo : EIATTR_CUDA_API_VERSION
	.align		4
        /*0000*/ 	.byte	0x04, 0x37
        /*0002*/ 	.short	(.L_7 - .L_6)
.L_6:
        /*0004*/ 	.word	0x00000082


	//----- nvinfo : EIATTR_KPARAM_INFO
	.align		4
.L_7:
        /*0008*/ 	.byte	0x04, 0x17
        /*000a*/ 	.short	(.L_9 - .L_8)
.L_8:
        /*000c*/ 	.word	0x00000000
        /*0010*/ 	.short	0x0005
        /*0012*/ 	.short	0x0020
        /*0014*/ 	.byte	0x00, 0xf0, 0x11, 0x00


	//----- nvinfo : EIATTR_KPARAM_INFO
	.align		4
.L_9:
        /*0018*/ 	.byte	0x04, 0x17
        /*001a*/ 	.short	(.L_11 - .L_10)
.L_10:
        /*001c*/ 	.word	0x00000000
        /*0020*/ 	.short	0x0004
        /*0022*/ 	.short	0x001c
        /*0024*/ 	.byte	0x00, 0xf0, 0x11, 0x00


	//----- nvinfo : EIATTR_KPARAM_INFO
	.align		4
.L_11:
        /*0028*/ 	.byte	0x04, 0x17
        /*002a*/ 	.short	(.L_13 - .L_12)
.L_12:
        /*002c*/ 	.word	0x00000000
        /*0030*/ 	.short	0x0003
        /*0032*/ 	.short	0x0018
        /*0034*/ 	.byte	0x00, 0xf0, 0x11, 0x00


	//----- nvinfo : EIATTR_KPARAM_INFO
	.align		4
.L_13:
        /*0038*/ 	.byte	0x04, 0x17
        /*003a*/ 	.short	(.L_15 - .L_14)
.L_14:
        /*003c*/ 	.word	0x00000000
        /*0040*/ 	.short	0x0002
        /*0042*/ 	.short	0x0010
        /*0044*/ 	.byte	0x00, 0xf5, 0x21, 0x00


	//----- nvinfo : EIATTR_KPARAM_INFO
	.align		4
.L_15:
        /*0048*/ 	.byte	0x04, 0x17
        /*004a*/ 	.short	(.L_17 - .L_16)
.L_16:
        /*004c*/ 	.word	0x00000000
        /*0050*/ 	.short	0x0001
        /*0052*/ 	.short	0x0008
        /*0054*/ 	.byte	0x00, 0xf5, 0x21, 0x00


	//----- nvinfo : EIATTR_KPARAM_INFO
	.align		4
.L_17:
        /*0058*/ 	.byte	0x04, 0x17
        /*005a*/ 	.short	(.L_19 - .L_18)
.L_18:
        /*005c*/ 	.word	0x00000000
        /*0060*/ 	.short	0x0000
        /*0062*/ 	.short	0x0000
        /*0064*/ 	.byte	0x00, 0xf5, 0x21, 0x00


	//----- nvinfo : EIATTR_SPARSE_MMA_MASK
	.align		4
.L_19:
        /*0068*/ 	.byte	0x03, 0x50
        /*006a*/ 	.short	0x0000


	//----- nvinfo : EIATTR_MAXREG_COUNT
	.align		4
        /*006c*/ 	.byte	0x03, 0x1b
        /*006e*/ 	.short	0x00ff


	//----- nvinfo : EIATTR_NUM_BARRIERS
	.align		4
        /*0070*/ 	.byte	0x02, 0x4c
        /*0072*/ 	.byte	0x01
	.zero		1


	//----- nvinfo : EIATTR_MERCURY_ISA_VERSION
	.align		4
        /*0074*/ 	.byte	0x03, 0x5f
        /*0076*/ 	.short	0x0101


	//----- nvinfo : EIATTR_VRC_CTA_INIT_COUNT
	.align		4
        /*0078*/ 	.byte	0x02, 0x4a
	.zero		1
	.zero		1


	//----- nvinfo : EIATTR_EXIT_INSTR_OFFSETS
	.align		4
        /*007c*/ 	.byte	0x04, 0x1c
        /*007e*/ 	.short	(.L_21 - .L_20)


	//   ....[0]....
.L_20:
        /*0080*/ 	.word	0x00000590


	//----- nvinfo : EIATTR_CBANK_PARAM_SIZE
	.align		4
.L_21:
        /*0084*/ 	.byte	0x03, 0x19
        /*0086*/ 	.short	0x0024


	//----- nvinfo : EIATTR_PARAM_CBANK
	.align		4
        /*0088*/ 	.byte	0x04, 0x0a
        /*008a*/ 	.short	(.L_23 - .L_22)
	.align		4
.L_22:
        /*008c*/ 	.word	index@(.nv.constant0._Z9vectorAddPKfS0_Pfiii)
        /*0090*/ 	.short	0x0380
        /*0092*/ 	.short	0x0024


	//----- nvinfo : EIATTR_SW_WAR
	.align		4
.L_23:
        /*0094*/ 	.byte	0x04, 0x36
        /*0096*/ 	.short	(.L_25 - .L_24)
.L_24:
        /*0098*/ 	.word	0x00000008
.L_25:


//--------------------- .nv.callgraph             --------------------------
	.section	.nv.callgraph,"",@"SHT_CUDA_CALLGRAPH"
	.align	4
	.sectionentsize	8
	.align		4
        /*0000*/ 	.word	0x00000000
	.align		4
        /*0004*/ 	.word	0xffffffff
	.align		4
        /*0008*/ 	.word	0x00000000
	.align		4
        /*000c*/ 	.word	0xfffffffe
	.align		4
        /*0010*/ 	.word	0x00000000
	.align		4
        /*0014*/ 	.word	0xfffffffd
	.align		4
        /*0018*/ 	.word	0x00000000
	.align		4
        /*001c*/ 	.word	0xfffffffc


//--------------------- .text._Z9vectorAddPKfS0_Pfiii --------------------------
	.section	.text._Z9vectorAddPKfS0_Pfiii,"ax",@progbits
	.align	128
        .global         _Z9vectorAddPKfS0_Pfiii
        .type           _Z9vectorAddPKfS0_Pfiii,@function
        .size           _Z9vectorAddPKfS0_Pfiii,(.L_x_1 - _Z9vectorAddPKfS0_Pfiii)
        .other          _Z9vectorAddPKfS0_Pfiii,@"STO_CUDA_ENTRY STV_DEFAULT"
_Z9vectorAddPKfS0_Pfiii:
.text._Z9vectorAddPKfS0_Pfiii:
[----:B------:R-:W-:Y:S08]  /*0000*/  LDC R1, c[0x0][0x37c] ;  /* 0x0000df00ff017b82 */ /* 0x000ff00000000800 */
[----:B------:R-:W0:Y:S01]  /*0010*/  LDC.64 R2, c[0x0][0x398] ;  /* 0x0000e600ff027b82 */ /* 0x000e220000000a00 */
[----:B------:R-:W1:Y:S01]  /*0020*/  S2R R11, SR_CTAID.X ;  /* 0x00000000000b7919 */ /* 0x000e620000002500 */
[----:B------:R-:W1:Y:S01]  /*0030*/  LDCU UR4, c[0x0][0x360] ;  /* 0x00006c00ff0477ac */ /* 0x000e620008000800 */
[----:B------:R-:W1:Y:S01]  /*0040*/  S2R R8, SR_TID.X ;  /* 0x0000000000087919 */ /* 0x000e620000002100 */
[----:B------:R-:W2:Y:S01]  /*0050*/  LDCU.64 UR6, c[0x0][0x358] ;  /* 0x00006b00ff0677ac */ /* 0x000ea20008000a00 */
[----:B0-----:R-:W-:-:S02]  /*0060*/  IABS R6, R3 ;  /* 0x0000000300067213 */ /* 0x001fc40000000000 */
[----:B------:R-:W-:Y:S02]  /*0070*/  SHF.R.S32.HI R7, RZ, 0x1f, R2 ;  /* 0x0000001fff077819 */ /* 0x000fe40000011402 */
[----:B------:R-:W0:Y:S02]  /*0080*/  I2F.RP R9, R6 ;  /* 0x0000000600097306 */ /* 0x000e240000209400 */
[----:B------:R-:W-:Y:S01]  /*0090*/  LEA.HI R7, R7, R2, RZ, 0x2 ;  /* 0x0000000207077211 */ /* 0x000fe200078f10ff */
[----:B-1----:R-:W-:-:S05]  /*00a0*/  IMAD R0, R11, UR4, R8 ;  /* 0x000000040b007c24 */ /* 0x002fca000f8e0208 */
[-C--:B------:R-:W-:Y:S01]  /*00b0*/  IABS R2, R0.reuse ;  /* 0x0000000000027213 */ /* 0x080fe20000000000 */
[----:B0-----:R-:W0:Y:S01]  /*00c0*/  MUFU.RCP R9, R9 ;  /* 0x0000000900097308 */ /* 0x001e220000001000 */
[----:B------:R-:W-:Y:S02]  /*00d0*/  LEA.HI.SX32 R7, R7, R0, 0x1e ;  /* 0x0000000007077211 */ /* 0x000fe400078ff2ff */
[----:B0-----:R-:W-:-:S05]  /*00e0*/  IADD3 R4, PT, PT, R9, 0xffffffe, RZ ;  /* 0x0ffffffe09047810 */ /* 0x001fca0007ffe0ff */
[----:B------:R0:W1:Y:S02]  /*00f0*/  F2I.FTZ.U32.TRUNC.NTZ R5, R4 ;  /* 0x0000000400057305 */ /* 0x000064000021f000 */
[----:B0-----:R-:W-:Y:S01]  /*0100*/  HFMA2 R4, -RZ, RZ, 0, 0 ;  /* 0x00000000ff047431 */ /* 0x001fe200000001ff */
[----:B-1----:R-:W-:-:S05]  /*0110*/  IADD3 R10, PT, PT, RZ, -R5, RZ ;  /* 0x80000005ff0a7210 */ /* 0x002fca0007ffe0ff */
[----:B------:R-:W-:-:S04]  /*0120*/  IMAD.MOV.U32 R11, RZ, RZ, R10 ;  /* 0x000000ffff0b7224 */ /* 0x000fc800078e000a */
[----:B------:R-:W-:Y:S01]  /*0130*/  IMAD R9, R11, R6, RZ ;  /* 0x000000060b097224 */ /* 0x000fe200078e02ff */
[----:B------:R-:W-:-:S03]  /*0140*/  IABS R11, R7 ;  /* 0x00000007000b7213 */ /* 0x000fc60000000000 */
[----:B------:R-:W-:-:S04]  /*0150*/  IMAD.HI.U32 R4, R5, R9, R4 ;  /* 0x0000000905047227 */ /* 0x000fc800078e0004 */
[----:B------:R-:W-:-:S04]  /*0160*/  IMAD.MOV.U32 R9, RZ, RZ, R2 ;  /* 0x000000ffff097224 */ /* 0x000fc800078e0002 */
[----:B------:R-:W-:-:S04]  /*0170*/  IMAD.HI.U32 R2, R4, R9, RZ ;  /* 0x0000000904027227 */ /* 0x000fc800078e00ff */
[----:B------:R-:W-:Y:S01]  /*0180*/  IMAD.HI.U32 R4, R4, R11, RZ ;  /* 0x0000000b04047227 */ /* 0x000fe200078e00ff */
[----:B------:R-:W-:-:S04]  /*0190*/  IADD3 R2, PT, PT, -R2, RZ, RZ ;  /* 0x000000ff02027210 */ /* 0x000fc80007ffe1ff */
[----:B------:R-:W-:Y:S01]  /*01a0*/  IADD3 R4, PT, PT, -R4, RZ, RZ ;  /* 0x000000ff04047210 */ /* 0x000fe20007ffe1ff */
[----:B------:R-:W-:Y:S01]  /*01b0*/  IMAD R9, R6, R2, R9 ;  /* 0x0000000206097224 */ /* 0x000fe200078e0209 */
[----:B------:R-:W-:-:S03]  /*01c0*/  LOP3.LUT R2, RZ, R3, RZ, 0x33, !PT ;  /* 0x00000003ff027212 */ /* 0x000fc600078e33ff */
[C---:B------:R-:W-:Y:S01]  /*01d0*/  IMAD R11, R6.reuse, R4, R11 ;  /* 0x00000004060b7224 */ /* 0x040fe200078e020b */
[C---:B------:R-:W-:Y:S01]  /*01e0*/  ISETP.GT.U32.AND P0, PT, R6.reuse, R9, PT ;  /* 0x000000090600720c */ /* 0x040fe20003f04070 */
[----:B------:R-:W0:Y:S03]  /*01f0*/  LDC.64 R4, c[0x0][0x380] ;  /* 0x0000e000ff047b82 */ /* 0x000e260000000a00 */
[----:B------:R-:W-:-:S09]  /*0200*/  ISETP.GT.U32.AND P1, PT, R6, R11, PT ;  /* 0x0000000b0600720c */ /* 0x000fd20003f24070 */
[----:B------:R-:W-:Y:S01]  /*0210*/  @!P0 IMAD.IADD R9, R9, 0x1, -R6 ;  /* 0x0000000109098824 */ /* 0x000fe200078e0a06 */
[----:B------:R-:W-:-:S03]  /*0220*/  ISETP.GE.AND P0, PT, R0, RZ, PT ;  /* 0x000000ff0000720c */ /* 0x000fc60003f06270 */
[----:B------:R-:W-:Y:S02]  /*0230*/  @!P1 IADD3 R11, PT, PT, R11, -R6, RZ ;  /* 0x800000060b0b9210 */ /* 0x000fe40007ffe0ff */
[C---:B------:R-:W-:Y:S02]  /*0240*/  ISETP.GT.U32.AND P2, PT, R6.reuse, R9, PT ;  /* 0x000000090600720c */ /* 0x040fe40003f44070 */
[----:B------:R-:W-:Y:S02]  /*0250*/  ISETP.GT.U32.AND P3, PT, R6, R11, PT ;  /* 0x0000000b0600720c */ /* 0x000fe40003f64070 */
[----:B------:R-:W-:-:S09]  /*0260*/  ISETP.GE.AND P1, PT, R7, RZ, PT ;  /* 0x000000ff0700720c */ /* 0x000fd20003f26270 */
[----:B------:R-:W-:Y:S02]  /*0270*/  @!P2 IADD3 R9, PT, PT, R9, -R6, RZ ;  /* 0x800000060909a210 */ /* 0x000fe40007ffe0ff */
[----:B------:R-:W-:Y:S01]  /*0280*/  @!P3 IMAD.IADD R11, R11, 0x1, -R6 ;  /* 0x000000010b0bb824 */ /* 0x000fe200078e0a06 */
[----:B------:R-:W-:Y:S02]  /*0290*/  ISETP.NE.AND P2, PT, R3, RZ, PT ;  /* 0x000000ff0300720c */ /* 0x000fe40003f45270 */
[----:B------:R-:W-:Y:S02]  /*02a0*/  @!P0 IADD3 R9, PT, PT, -R9, RZ, RZ ;  /* 0x000000ff09098210 */ /* 0x000fe40007ffe1ff */
[----:B------:R-:W-:Y:S02]  /*02b0*/  @!P1 IADD3 R11, PT, PT, -R11, RZ, RZ ;  /* 0x000000ff0b0b9210 */ /* 0x000fe40007ffe1ff */
[C---:B------:R-:W-:Y:S02]  /*02c0*/  SEL R9, R2.reuse, R9, !P2 ;  /* 0x0000000902097207 */ /* 0x040fe40005000000 */
[----:B------:R-:W-:-:S02]  /*02d0*/  SEL R2, R2, R11, !P2 ;  /* 0x0000000b02027207 */ /* 0x000fc40005000000 */
[----:B------:R-:W-:Y:S02]  /*02e0*/  IADD3 R0, PT, PT, R0, R0, -R9 ;  /* 0x0000000000007210 */ /* 0x000fe40007ffe809 */
[----:B------:R-:W-:-:S03]  /*02f0*/  IADD3 R15, PT, PT, R7, R7, -R2 ;  /* 0x00000007070f7210 */ /* 0x000fc60007ffe802 */
[----:B0-----:R-:W-:-:S04]  /*0300*/  IMAD.WIDE R10, R0, 0x4, R4 ;  /* 0x00000004000a7825 */ /* 0x001fc800078e0204 */
[----:B------:R-:W-:Y:S02]  /*0310*/  IMAD.WIDE R18, R15, 0x4, R4 ;  /* 0x000000040f127825 */ /* 0x000fe400078e0204 */
[----:B--2---:R-:W2:Y:S02]  /*0320*/  LDG.E R4, desc[UR6][R10.64] ;  /* 0x000000060a047981 */ /* 0x004ea4000c1e1900 */
[C---:B------:R-:W-:Y:S02]  /*0330*/  IMAD.WIDE R16, R3.reuse, 0x4, R10 ;  /* 0x0000000403107825 */ /* 0x040fe400078e020a */
[----:B------:R-:W2:Y:S02]  /*0340*/  LDG.E R6, desc[UR6][R18.64] ;  /* 0x0000000612067981 */ /* 0x000ea4000c1e1900 */
[----:B------:R-:W-:Y:S02]  /*0350*/  IMAD.WIDE R20, R3, 0x4, R18 ;  /* 0x0000000403147825 */ /* 0x000fe400078e0212 */
[----:B------:R0:W2:Y:S04]  /*0360*/  LDG.E R5, desc[UR6][R16.64] ;  /* 0x0000000610057981 */ /* 0x0000a8000c1e1900 */
[----:B------:R-:W2:Y:S01]  /*0370*/  LDG.E R7, desc[UR6][R20.64] ;  /* 0x0000000614077981 */ /* 0x000ea2000c1e1900 */
[----:B------:R-:W1:Y:S01]  /*0380*/  S2UR UR5, SR_CgaCtaId ;  /* 0x00000000000579c3 */ /* 0x000e620000008800 */
[----:B------:R-:W-:-:S07]  /*0390*/  UMOV UR4, 0x400 ;  /* 0x0000040000047882 */ /* 0x000fce0000000000 */
[----:B------:R-:W3:Y:S08]  /*03a0*/  LDC.64 R12, c[0x0][0x388] ;  /* 0x0000e200ff0c7b82 */ /* 0x000ef00000000a00 */
[----:B0-----:R-:W0:Y:S01]  /*03b0*/  LDC.64 R16, c[0x0][0x390] ;  /* 0x0000e400ff107b82 */ /* 0x001e220000000a00 */
[----:B-1----:R-:W-:-:S06]  /*03c0*/  ULEA UR4, UR5, UR4, 0x18 ;  /* 0x0000000405047291 */ /* 0x002fcc000f8ec0ff */
[----:B------:R-:W-:-:S05]  /*03d0*/  LEA R2, R8, UR4, 0x4 ;  /* 0x0000000408027c11 */ /* 0x000fca000f8e20ff */
[----:B--2---:R-:W-:Y:S01]  /*03e0*/  STS.128 [R2], R4 ;  /* 0x0000000402007388 */ /* 0x004fe20000000c00 */
[----:B------:R-:W-:Y:S06]  /*03f0*/  BAR.SYNC.DEFER_BLOCKING 0x0 ;  /* 0x0000000000007b1d */ /* 0x000fec0000010000 */
[----:B---3--:R-:W2:Y:S04]  /*0400*/  LDG.E R14, desc[UR6][R12.64+0x4] ;  /* 0x000004060c0e7981 */ /* 0x008ea8000c1e1900 */
[----:B------:R-:W3:Y:S04]  /*0410*/  LDG.E R19, desc[UR6][R12.64] ;  /* 0x000000060c137981 */ /* 0x000ee8000c1e1900 */
[----:B------:R-:W2:Y:S02]  /*0420*/  LDS.128 R8, [R2] ;  /* 0x0000000002087984 */ /* 0x000ea40000000c00 */
[----:B--2---:R-:W-:Y:S01]  /*0430*/  FMUL R18, R14, R11 ;  /* 0x0000000b0e127220 */ /* 0x004fe20000400000 */
[----:B0-----:R-:W-:-:S04]  /*0440*/  IMAD.WIDE R14, R15, 0x4, R16 ;  /* 0x000000040f0e7825 */ /* 0x001fc800078e0210 */
[----:B---3--:R-:W-:-:S05]  /*0450*/  FFMA R19, R19, R10, R18 ;  /* 0x0000000a13137223 */ /* 0x008fca0000000012 */
[----:B------:R0:W-:Y:S04]  /*0460*/  STG.E desc[UR6][R14.64], R19 ;  /* 0x000000130e007986 */ /* 0x0001e8000c101906 */
[----:B------:R-:W2:Y:S04]  /*0470*/  LDG.E R18, desc[UR6][R12.64+0xc] ;  /* 0x00000c060c127981 */ /* 0x000ea8000c1e1900 */
[----:B------:R-:W3:Y:S01]  /*0480*/  LDG.E R7, desc[UR6][R12.64+0x8] ;  /* 0x000008060c077981 */ /* 0x000ee2000c1e1900 */
[----:B------:R-:W-:-:S04]  /*0490*/  IMAD.WIDE R4, R3, 0x4, R14 ;  /* 0x0000000403047825 */ /* 0x000fc800078e020e */
[----:B--2---:R-:W-:-:S04]  /*04a0*/  FMUL R11, R18, R11 ;  /* 0x0000000b120b7220 */ /* 0x004fc80000400000 */
[----:B---3--:R-:W-:-:S05]  /*04b0*/  FFMA R7, R10, R7, R11 ;  /* 0x000000070a077223 */ /* 0x008fca000000000b */
[----:B------:R-:W-:Y:S04]  /*04c0*/  STG.E desc[UR6][R4.64], R7 ;  /* 0x0000000704007986 */ /* 0x000fe8000c101906 */
[----:B------:R-:W2:Y:S04]  /*04d0*/  LDG.E R2, desc[UR6][R12.64+0x4] ;  /* 0x000004060c027981 */ /* 0x000ea8000c1e1900 */
[----:B------:R-:W3:Y:S01]  /*04e0*/  LDG.E R11, desc[UR6][R12.64] ;  /* 0x000000060c0b7981 */ /* 0x000ee2000c1e1900 */
[----:B------:R-:W-:-:S04]  /*04f0*/  IMAD.WIDE R16, R0, 0x4, R16 ;  /* 0x0000000400107825 */ /* 0x000fc800078e0210 */
[----:B--2---:R-:W-:-:S04]  /*0500*/  FMUL R2, R2, R9 ;  /* 0x0000000902027220 */ /* 0x004fc80000400000 */
[----:B---3--:R-:W-:-:S05]  /*0510*/  FFMA R11, R11, R8, R2 ;  /* 0x000000080b0b7223 */ /* 0x008fca0000000002 */
[----:B------:R-:W-:Y:S04]  /*0520*/  STG.E desc[UR6][R16.64], R11 ;  /* 0x0000000b10007986 */ /* 0x000fe8000c101906 */
[----:B------:R-:W2:Y:S04]  /*0530*/  LDG.E R0, desc[UR6][R12.64+0xc] ;  /* 0x00000c060c007981 */ /* 0x000ea8000c1e1900 */
[----:B0-----:R-:W3:Y:S01]  /*0540*/  LDG.E R15, desc[UR6][R12.64+0x8] ;  /* 0x000008060c0f7981 */ /* 0x001ee2000c1e1900 */
[----:B------:R-:W-:-:S04]  /*0550*/  IMAD.WIDE R2, R3, 0x4, R16 ;  /* 0x0000000403027825 */ /* 0x000fc800078e0210 */
[----:B--2---:R-:W-:-:S04]  /*0560*/  FMUL R0, R0, R9 ;  /* 0x0000000900007220 */ /* 0x004fc80000400000 */
[----:B---3--:R-:W-:-:S05]  /*0570*/  FFMA R15, R15, R8, R0 ;  /* 0x000000080f0f7223 */ /* 0x008fca0000000000 */
[----:B------:R-:W-:Y:S01]  /*0580*/  STG.E desc[UR6][R2.64], R15 ;  /* 0x0000000f02007986 */ /* 0x000fe2000c101906 */
[----:B------:R-:W-:Y:S05]  /*0590*/  EXIT ;  /* 0x000000000000794d */ /* 0x000fea0003800000 */
.L_x_0:
[----:B------:R-:W-:-:S00]  /*05a0*/  BRA `(.L_x_0) ;  /* 0xfffffffc00fc7947 */ /* 0x000fc0000383ffff */
[----:B------:R-:W-:-:S00]  /*05b0*/  NOP ;  /* 0x0000000000007918 */ /* 0x000fc00000000000 */
        /* <DEDUP_REMOVED lines=12> */
.L_x_1:


//--------------------- .nv.shared._Z9vectorAddPKfS0_Pfiii --------------------------
	.section	.nv.shared._Z9vectorAddPKfS0_Pfiii,"aw",@nobits
	.sectionflags	@""
	.align	4
.nv.shared._Z9vectorAddPKfS0_Pfiii:
	.zero		1536


//--------------------- .nv.shared.reserved.0     --------------------------
	.section	.nv.shared.reserved.0,"aw",@nobits
	.weak		__nv_reservedSMEM_offset_0_alias
	.size		__nv_reservedSMEM_offset_0_alias, 0, 64
	.other		__nv_reservedSMEM_offset_0_alias,@"STO_CUDA_RESERVED_SHARED STV_DEFAULT"
__nv_reservedSMEM_offset_0_alias:
	.zero		0
	.zero		64


//--------------------- .nv.constant0._Z9vectorAddPKfS0_Pfiii --------------------------
	.section	.nv.constant0._Z9vectorAddPKfS0_Pfiii,"a",@progbits
	.sectionflags	@""
	.align	4
.nv.constant0._Z9vectorAddPKfS0_Pfiii:
	.zero		932


//--------------------- SYMBOLS --------------------------

	.type		.nv.reservedSmem.offset0,@object
	.size		.nv.reservedSmem.offset0,0x4
	.type		.nv.reservedSmem.cap,@object
	.size		.nv.reservedSmem.cap,0x4
